	.headerflags	@"EF_CUDA_TEXMODE_UNIFIED EF_CUDA_64BIT_ADDRESS EF_CUDA_ACCELERATORS EF_CUDA_SM90 EF_CUDA_VIRTUAL_SM(EF_CUDA_SM90)"
	.elftype	@"ET_EXEC"


//--------------------- .nv.info                  --------------------------
	.section	.nv.info,"",@"SHT_CUDA_INFO"
	.align	4


	//----- nvinfo : EIATTR_REGCOUNT
	.align		4
        /*0000*/ 	.byte	0x04, 0x2f
        /*0002*/ 	.short	(.L_1 - .L_0)
	.align		4
.L_0:
        /*0004*/ 	.word	index@(triton_poi_fused_div_10)
        /*0008*/ 	.word	0x00000012


	//----- nvinfo : EIATTR_MIN_STACK_SIZE
	.align		4
.L_1:
        /*000c*/ 	.byte	0x04, 0x12
        /*000e*/ 	.short	(.L_3 - .L_2)
	.align		4
.L_2:
        /*0010*/ 	.word	index@(triton_poi_fused_div_10)
        /*0014*/ 	.word	0x00000000


	//----- nvinfo : EIATTR_FRAME_SIZE
	.align		4
.L_3:
        /*0018*/ 	.byte	0x04, 0x11
        /*001a*/ 	.short	(.L_5 - .L_4)
	.align		4
.L_4:
        /*001c*/ 	.word	index@(triton_poi_fused_div_10)
        /*0020*/ 	.word	0x00000000


	//----- nvinfo : EIATTR_MIN_STACK_SIZE
	.align		4
.L_5:
        /*0024*/ 	.byte	0x04, 0x12
        /*0026*/ 	.short	(.L_7 - .L_6)
	.align		4
.L_6:
        /*0028*/ 	.word	index@(triton_poi_fused_div_10)
        /*002c*/ 	.word	0x00000000
.L_7:


//--------------------- .nv.info.triton_poi_fused_div_10 --------------------------
	.section	.nv.info.triton_poi_fused_div_10,"",@"SHT_CUDA_INFO"
	.sectionflags	@""
	.align	4


	//----- nvinfo : EIATTR_CUDA_API_VERSION
	.align		4
        /*0000*/ 	.byte	0x04, 0x37
        /*0002*/ 	.short	(.L_9 - .L_8)
.L_8:
        /*0004*/ 	.word	0x0000007c


	//----- nvinfo : EIATTR_KPARAM_INFO
	.align		4
.L_9:
        /*0008*/ 	.byte	0x04, 0x17
        /*000a*/ 	.short	(.L_11 - .L_10)
.L_10:
        /*000c*/ 	.word	0x00000000
        /*0010*/ 	.short	0x0003
        /*0012*/ 	.short	0x0018
        /*0014*/ 	.byte	0x00, 0xf0, 0x11, 0x00


	//----- nvinfo : EIATTR_KPARAM_INFO
	.align		4
.L_11:
        /*0018*/ 	.byte	0x04, 0x17
        /*001a*/ 	.short	(.L_13 - .L_12)
.L_12:
        /*001c*/ 	.word	0x00000000
        /*0020*/ 	.short	0x0002
        /*0022*/ 	.short	0x0010
        /*0024*/ 	.byte	0x00, 0xf4, 0x21, 0x00


	//----- nvinfo : EIATTR_KPARAM_INFO
	.align		4
.L_13:
        /*0028*/ 	.byte	0x04, 0x17
        /*002a*/ 	.short	(.L_15 - .L_14)
.L_14:
        /*002c*/ 	.word	0x00000000
        /*0030*/ 	.short	0x0001
        /*0032*/ 	.short	0x0008
        /*0034*/ 	.byte	0x00, 0xf4, 0x21, 0x00


	//----- nvinfo : EIATTR_KPARAM_INFO
	.align		4
.L_15:
        /*0038*/ 	.byte	0x04, 0x17
        /*003a*/ 	.short	(.L_17 - .L_16)
.L_16:
        /*003c*/ 	.word	0x00000000
        /*0040*/ 	.short	0x0000
        /*0042*/ 	.short	0x0000
        /*0044*/ 	.byte	0x00, 0xf4, 0x21, 0x00


	//----- nvinfo : EIATTR_SPARSE_MMA_MASK
	.align		4
.L_17:
        /*0048*/ 	.byte	0x03, 0x50
        /*004a*/ 	.short	0x0000


	//----- nvinfo : EIATTR_MAXREG_COUNT
	.align		4
        /*004c*/ 	.byte	0x03, 0x1b
        /*004e*/ 	.short	0x00ff


	//----- nvinfo : EIATTR_EXIT_INSTR_OFFSETS
	.align		4
        /*0050*/ 	.byte	0x04, 0x1c
        /*0052*/ 	.short	(.L_19 - .L_18)


	//   ....[0]....
.L_18:
        /*0054*/ 	.word	0x00000200


	//----- nvinfo : EIATTR_REQNTID
	.align		4
.L_19:
        /*0058*/ 	.byte	0x04, 0x10
        /*005a*/ 	.short	(.L_21 - .L_20)
.L_20:
        /*005c*/ 	.word	0x00000080
        /*0060*/ 	.word	0x00000001
        /*0064*/ 	.word	0x00000001


	//----- nvinfo : EIATTR_CBANK_PARAM_SIZE
	.align		4
.L_21:
        /*0068*/ 	.byte	0x03, 0x19
        /*006a*/ 	.short	0x001c


	//----- nvinfo : EIATTR_PARAM_CBANK
	.align		4
        /*006c*/ 	.byte	0x04, 0x0a
        /*006e*/ 	.short	(.L_23 - .L_22)
	.align		4
.L_22:
        /*0070*/ 	.word	index@(.nv.constant0.triton_poi_fused_div_10)
        /*0074*/ 	.short	0x0210
        /*0076*/ 	.short	0x001c


	//----- nvinfo : EIATTR_SW_WAR
	.align		4
.L_23:
        /*0078*/ 	.byte	0x04, 0x36
        /*007a*/ 	.short	(.L_25 - .L_24)
.L_24:
        /*007c*/ 	.word	0x00000008
.L_25:


//--------------------- .nv.callgraph             --------------------------
	.section	.nv.callgraph,"",@"SHT_CUDA_CALLGRAPH"
	.align	4
	.sectionentsize	8
	.align		4
        /*0000*/ 	.word	0x00000000
	.align		4
        /*0004*/ 	.word	0xffffffff
	.align		4
        /*0008*/ 	.word	0x00000000
	.align		4
        /*000c*/ 	.word	0xfffffffe
	.align		4
        /*0010*/ 	.word	0x00000000
	.align		4
        /*0014*/ 	.word	0xfffffffd
	.align		4
        /*0018*/ 	.word	0x00000000
	.align		4
        /*001c*/ 	.word	0xfffffffc


//--------------------- .text.triton_poi_fused_div_10 --------------------------
	.section	.text.triton_poi_fused_div_10,"ax",@progbits
	.align	128
        .global         triton_poi_fused_div_10
        .type           triton_poi_fused_div_10,@function
        .size           triton_poi_fused_div_10,(.L_x_1 - triton_poi_fused_div_10)
        .other          triton_poi_fused_div_10,@"STO_CUDA_ENTRY STV_DEFAULT"
triton_poi_fused_div_10:
.text.triton_poi_fused_div_10:
[----:B------:R-:W-:Y:S08]  /*0000*/  LDC R1, c[0x0][0x28] ;  /* 0x00000a00ff017b82 */ /* 0x000ff00000000800 */
[----:B------:R-:W1:Y:S01]  /*0010*/  LDC.64 R4, c[0x0][0x218] ;  /* 0x00008600ff047b82 */ /* 0x000e620000000a00 */
[----:B------:R-:W2:Y:S01]  /*0020*/  S2R R0, SR_TID.X ;  /* 0x0000000000007919 */ /* 0x000ea20000002100 */
[----:B------:R-:W-:Y:S01]  /*0030*/  ULDC.64 UR4, c[0x0][0x208] ;  /* 0x0000820000047ab9 */ /* 0x000fe20000000a00 */
[----:B------:R-:W3:Y:S05]  /*0040*/  S2R R9, SR_CTAID.X ;  /* 0x0000000000097919 */ /* 0x000eea0000002500 */
[----:B------:R-:W4:Y:S08]  /*0050*/  LDC.64 R2, c[0x0][0x210] ;  /* 0x00008400ff027b82 */ /* 0x000f300000000a00 */
[----:B------:R-:W5:Y:S01]  /*0060*/  LDC.64 R6, c[0x0][0x220] ;  /* 0x00008800ff067b82 */ /* 0x000f620000000a00 */
[----:B-1----:R-:W5:Y:S01]  /*0070*/  LDG.E R8, desc[UR4][R4.64] ;  /* 0x0000000404087981 */ /* 0x002f62000c1e1900 */
[----:B--2---:R-:W-:-:S04]  /*0080*/  SHF.L.U32 R0, R0, 0x2, RZ ;  /* 0x0000000200007819 */ /* 0x004fc800000006ff */
[----:B------:R-:W-:-:S04]  /*0090*/  LOP3.LUT R0, R0, 0x1fc, RZ, 0xc0, !PT ;  /* 0x000001fc00007812 */ /* 0x000fc800078ec0ff */
[----:B---3--:R-:W-:-:S05]  /*00a0*/  LEA R9, R9, R0, 0x9 ;  /* 0x0000000009097211 */ /* 0x008fca00078e48ff */
[----:B----4-:R-:W-:-:S05]  /*00b0*/  IMAD.WIDE R2, R9, 0x4, R2 ;  /* 0x0000000409027825 */ /* 0x010fca00078e0202 */
[----:B------:R5:W2:Y:S02]  /*00c0*/  LDG.E.128 R12, desc[UR4][R2.64] ;  /* 0x00000004020c7981 */ /* 0x000aa4000c1e1d00 */
[----:B-----5:R-:W-:Y:S01]  /*00d0*/  IMAD.WIDE R2, R9, 0x4, R6 ;  /* 0x0000000409027825 */ /* 0x020fe200078e0206 */
[C---:B------:R-:W-:Y:S02]  /*00e0*/  FSETP.GT.AND P0, PT, |R8|.reuse, 8.50705917302346158658e+37, PT ;  /* 0x7e8000000800780b */ /* 0x040fe40003f04200 */
[----:B------:R-:W-:-:S11]  /*00f0*/  FSETP.GEU.AND P1, PT, |R8|, 1.175494350822287508e-38, PT ;  /* 0x008000000800780b */ /* 0x000fd60003f2e200 */
[----:B------:R-:W-:-:S04]  /*0100*/  @P0 FMUL R8, R8, 0.25 ;  /* 0x3e80000008080820 */ /* 0x000fc80000400000 */
[----:B------:R-:W-:-:S06]  /*0110*/  @!P1 FMUL R8, R8, 16777216 ;  /* 0x4b80000008089820 */ /* 0x000fcc0000400000 */
[----:B------:R-:W1:Y:S01]  /*0120*/  MUFU.RCP R8, R8 ;  /* 0x0000000800087308 */ /* 0x000e620000001000 */
[----:B--2---:R-:W-:Y:S01]  /*0130*/  @P0 FMUL R12, R12, 0.25 ;  /* 0x3e8000000c0c0820 */ /* 0x004fe20000400000 */
[----:B------:R-:W-:Y:S01]  /*0140*/  @P0 FMUL R13, R13, 0.25 ;  /* 0x3e8000000d0d0820 */ /* 0x000fe20000400000 */
[----:B------:R-:W-:Y:S01]  /*0150*/  @P0 FMUL R14, R14, 0.25 ;  /* 0x3e8000000e0e0820 */ /* 0x000fe20000400000 */
[----:B------:R-:W-:Y:S01]  /*0160*/  @P0 FMUL R15, R15, 0.25 ;  /* 0x3e8000000f0f0820 */ /* 0x000fe20000400000 */
[----:B------:R-:W-:Y:S01]  /*0170*/  @!P1 FMUL R12, R12, 16777216 ;  /* 0x4b8000000c0c9820 */ /* 0x000fe20000400000 */
[----:B------:R-:W-:Y:S01]  /*0180*/  @!P1 FMUL R13, R13, 16777216 ;  /* 0x4b8000000d0d9820 */ /* 0x000fe20000400000 */
[----:B------:R-:W-:Y:S01]  /*0190*/  @!P1 FMUL R14, R14, 16777216 ;  /* 0x4b8000000e0e9820 */ /* 0x000fe20000400000 */
[----:B------:R-:W-:Y:S01]  /*01a0*/  @!P1 FMUL R15, R15, 16777216 ;  /* 0x4b8000000f0f9820 */ /* 0x000fe20000400000 */
[C---:B-1----:R-:W-:Y:S01]  /*01b0*/  FMUL R12, R8.reuse, R12 ;  /* 0x0000000c080c7220 */ /* 0x042fe20000400000 */
[C---:B------:R-:W-:Y:S01]  /*01c0*/  FMUL R13, R8.reuse, R13 ;  /* 0x0000000d080d7220 */ /* 0x040fe20000400000 */
[C---:B------:R-:W-:Y:S01]  /*01d0*/  FMUL R14, R8.reuse, R14 ;  /* 0x0000000e080e7220 */ /* 0x040fe20000400000 */
[----:B------:R-:W-:-:S05]  /*01e0*/  FMUL R15, R8, R15 ;  /* 0x0000000f080f7220 */ /* 0x000fca0000400000 */
[----:B------:R-:W-:Y:S01]  /*01f0*/  STG.E.128 desc[UR4][R2.64], R12 ;  /* 0x0000000c02007986 */ /* 0x000fe2000c101d04 */
[----:B------:R-:W-:Y:S05]  /*0200*/  EXIT ;  /* 0x000000000000794d */ /* 0x000fea0003800000 */
.L_x_0:
[----:B------:R-:W-:-:S00]  /*0210*/  BRA `(.L_x_0) ;  /* 0xfffffffc00fc7947 */ /* 0x000fc0000383ffff */
[----:B------:R-:W-:-:S00]  /*0220*/  NOP ;  /* 0x0000000000007918 */ /* 0x000fc00000000000 */
        /* <DEDUP_REMOVED lines=13> */
.L_x_1:


//--------------------- .nv.constant0.triton_poi_fused_div_10 --------------------------
	.section	.nv.constant0.triton_poi_fused_div_10,"a",@progbits
	.sectionflags	@""
	.align	4
.nv.constant0.triton_poi_fused_div_10:
	.zero		556
